//
// Generated by NVIDIA NVVM Compiler
//
// Compiler Build ID: CL-36424714
// Cuda compilation tools, release 13.0, V13.0.88
// Based on NVVM 20.0.0
//

.version 9.0
.target sm_100
.address_size 64

	// .globl	_Z16normalize_kernelPfmf

.visible .entry _Z16normalize_kernelPfmf(
	.param .u64 .ptr .align 1 _Z16normalize_kernelPfmf_param_0,
	.param .u64 _Z16normalize_kernelPfmf_param_1,
	.param .f32 _Z16normalize_kernelPfmf_param_2
)
{
	.reg .pred 	%p<2>;
	.reg .b32 	%r<5>;
	.reg .b32 	%f<4>;
	.reg .b64 	%rd<7>;

	ld.param.u64 	%rd2, [_Z16normalize_kernelPfmf_param_0];
	ld.param.u64 	%rd3, [_Z16normalize_kernelPfmf_param_1];
	ld.param.f32 	%f1, [_Z16normalize_kernelPfmf_param_2];
	mov.u32 	%r1, %ctaid.x;
	mov.u32 	%r2, %ntid.x;
	mov.u32 	%r3, %tid.x;
	mad.lo.s32 	%r4, %r1, %r2, %r3;
	cvt.u64.u32 	%rd1, %r4;
	setp.le.u64 	%p1, %rd3, %rd1;
	@%p1 bra 	$L__BB0_2;
	cvta.to.global.u64 	%rd4, %rd2;
	shl.b64 	%rd5, %rd1, 2;
	add.s64 	%rd6, %rd4, %rd5;
	ld.global.f32 	%f2, [%rd6];
	mul.f32 	%f3, %f1, %f2;
	st.global.f32 	[%rd6], %f3;
$L__BB0_2:
	ret;

}


// ===== COMPILED SASS (sm_100) =====

	.target	sm_100

	.elftype	@"ET_EXEC"


//--------------------- .note.nv.tkinfo           --------------------------
	.section	.note.nv.tkinfo,"",@"SHT_NOTE"
	.sectionflags	@"SHF_NOTE_NV_TKINFO"
	.tkinfo
        /*0018*/ 	.word	0x00000002
        /*0030*/ 	.string	""
        /*0030*/ 	.string	"ptxas"
        /*0030*/ 	.string	"Cuda compilation tools, release 13.0, V13.0.88"
        /*0030*/ 	.string	"Build cuda_13.0.r13.0/compiler.36424714_0"
        /*0030*/ 	.string	"-arch sm_100 -m 64 "



//--------------------- .note.nv.cuinfo           --------------------------
	.section	.note.nv.cuinfo,"",@"SHT_NOTE"
	.sectionflags	@"SHF_NOTE_NV_CUINFO"
        /*0018*/ 	.short	0x0002
        /*001a*/ 	.short	0x0064
        /*001c*/ 	.short	0x0082
	.zero		2


//--------------------- .nv.info                  --------------------------
	.section	.nv.info,"",@"SHT_CUDA_INFO"
	.align	4


	//----- nvinfo : EIATTR_REGCOUNT
	.align		4
        /*0000*/ 	.byte	0x04, 0x2f
        /*0002*/ 	.short	(.L_1 - .L_0)
	.align		4
.L_0:
        /*0004*/ 	.word	index@(_Z16normalize_kernelPfmf)
        /*0008*/ 	.word	0x00000008


	//----- nvinfo : EIATTR_FRAME_SIZE
	.align		4
.L_1:
        /*000c*/ 	.byte	0x04, 0x11
        /*000e*/ 	.short	(.L_3 - .L_2)
	.align		4
.L_2:
        /*0010*/ 	.word	index@(_Z16normalize_kernelPfmf)
        /*0014*/ 	.word	0x00000000


	//----- nvinfo : EIATTR_MIN_STACK_SIZE
	.align		4
.L_3:
        /*0018*/ 	.byte	0x04, 0x12
        /*001a*/ 	.short	(.L_5 - .L_4)
	.align		4
.L_4:
        /*001c*/ 	.word	index@(_Z16normalize_kernelPfmf)
        /*0020*/ 	.word	0x00000000
.L_5:


//--------------------- .nv.compat                --------------------------
	.section	.nv.compat,"",@"SHT_CUDA_COMPAT_INFO"
	.align	4
        /*0000*/ 	.byte	0x02, 0x09, 0x00, 0x00, 0x02, 0x02, 0x01, 0x00, 0x02, 0x05, 0x05, 0x00, 0x03, 0x07, 0x01, 0x01
        /*0010*/ 	.byte	0x02, 0x03, 0x00, 0x00, 0x02, 0x06, 0x01, 0x00, 0x04, 0x0b, 0x08, 0x00, 0x09, 0x00, 0x00, 0x00
        /*0020*/ 	.byte	0x00, 0x00, 0x00, 0x00


//--------------------- .nv.info._Z16normalize_kernelPfmf --------------------------
	.section	.nv.info._Z16normalize_kernelPfmf,"",@"SHT_CUDA_INFO"
	.sectionflags	@""
	.align	4


	//----- nvinfo : EIATTR_CUDA_API_VERSION
	.align		4
        /*0000*/ 	.byte	0x04, 0x37
        /*0002*/ 	.short	(.L_7 - .L_6)
.L_6:
        /*0004*/ 	.word	0x00000082


	//----- nvinfo : EIATTR_KPARAM_INFO
	.align		4
.L_7:
        /*0008*/ 	.byte	0x04, 0x17
        /*000a*/ 	.short	(.L_9 - .L_8)
.L_8:
        /*000c*/ 	.word	0x00000000
        /*0010*/ 	.short	0x0002
        /*0012*/ 	.short	0x0010
        /*0014*/ 	.byte	0x00, 0xf0, 0x11, 0x00


	//----- nvinfo : EIATTR_KPARAM_INFO
	.align		4
.L_9:
        /*0018*/ 	.byte	0x04, 0x17
        /*001a*/ 	.short	(.L_11 - .L_10)
.L_10:
        /*001c*/ 	.word	0x00000000
        /*0020*/ 	.short	0x0001
        /*0022*/ 	.short	0x0008
        /*0024*/ 	.byte	0x00, 0xf0, 0x21, 0x00


	//----- nvinfo : EIATTR_KPARAM_INFO
	.align		4
.L_11:
        /*0028*/ 	.byte	0x04, 0x17
        /*002a*/ 	.short	(.L_13 - .L_12)
.L_12:
        /*002c*/ 	.word	0x00000000
        /*0030*/ 	.short	0x0000
        /*0032*/ 	.short	0x0000
        /*0034*/ 	.byte	0x00, 0xf5, 0x21, 0x00


	//----- nvinfo : EIATTR_SPARSE_MMA_MASK
	.align		4
.L_13:
        /*0038*/ 	.byte	0x03, 0x50
        /*003a*/ 	.short	0x0000


	//----- nvinfo : EIATTR_MAXREG_COUNT
	.align		4
        /*003c*/ 	.byte	0x03, 0x1b
        /*003e*/ 	.short	0x00ff


	//----- nvinfo : EIATTR_MERCURY_ISA_VERSION
	.align		4
        /*0040*/ 	.byte	0x03, 0x5f
        /*0042*/ 	.short	0x0101


	//----- nvinfo : EIATTR_VRC_CTA_INIT_COUNT
	.align		4
        /*0044*/ 	.byte	0x02, 0x4a
	.zero		1
	.zero		1


	//----- nvinfo : EIATTR_EXIT_INSTR_OFFSETS
	.align		4
        /*0048*/ 	.byte	0x04, 0x1c
        /*004a*/ 	.short	(.L_15 - .L_14)


	//   ....[0]....
.L_14:
        /*004c*/ 	.word	0x00000080


	//   ....[1]....
        /*0050*/ 	.word	0x00000110


	//----- nvinfo : EIATTR_CBANK_PARAM_SIZE
	.align		4
.L_15:
        /*0054*/ 	.byte	0x03, 0x19
        /*0056*/ 	.short	0x0014


	//----- nvinfo : EIATTR_PARAM_CBANK
	.align		4
        /*0058*/ 	.byte	0x04, 0x0a
        /*005a*/ 	.short	(.L_17 - .L_16)
	.align		4
.L_16:
        /*005c*/ 	.word	index@(.nv.constant0._Z16normalize_kernelPfmf)
        /*0060*/ 	.short	0x0380
        /*0062*/ 	.short	0x0014


	//----- nvinfo : EIATTR_SW_WAR
	.align		4
.L_17:
        /*0064*/ 	.byte	0x04, 0x36
        /*0066*/ 	.short	(.L_19 - .L_18)
.L_18:
        /*0068*/ 	.word	0x00000008
.L_19:


//--------------------- .nv.callgraph             --------------------------
	.section	.nv.callgraph,"",@"SHT_CUDA_CALLGRAPH"
	.align	4
	.sectionentsize	8
	.align		4
        /*0000*/ 	.word	0x00000000
	.align		4
        /*0004*/ 	.word	0xffffffff
	.align		4
        /*0008*/ 	.word	0x00000000
	.align		4
        /*000c*/ 	.word	0xfffffffe
	.align		4
        /*0010*/ 	.word	0x00000000
	.align		4
        /*0014*/ 	.word	0xfffffffd
	.align		4
        /*0018*/ 	.word	0x00000000
	.align		4
        /*001c*/ 	.word	0xfffffffc


//--------------------- .text._Z16normalize_kernelPfmf --------------------------
	.section	.text._Z16normalize_kernelPfmf,"ax",@progbits
	.align	128
        .global         _Z16normalize_kernelPfmf
        .type           _Z16normalize_kernelPfmf,@function
        .size           _Z16normalize_kernelPfmf,(.L_x_1 - _Z16normalize_kernelPfmf)
        .other          _Z16normalize_kernelPfmf,@"STO_CUDA_ENTRY STV_DEFAULT"
_Z16normalize_kernelPfmf:
.text._Z16normalize_kernelPfmf:
[----:B------:R-:W-:Y:S01]  /*0000*/  LDC R1, c[0x0][0x37c] ;  /* 0x0000df00ff017b82 */ /* 0x000fe20000000800 */
[----:B------:R-:W0:Y:S07]  /*0010*/  S2R R3, SR_TID.X ;  /* 0x0000000000037919 */ /* 0x000e2e0000002100 */
[----:B------:R-:W0:Y:S01]  /*0020*/  S2UR UR4, SR_CTAID.X ;  /* 0x00000000000479c3 */ /* 0x000e220000002500 */
[----:B------:R-:W1:Y:S07]  /*0030*/  LDCU.64 UR6, c[0x0][0x388] ;  /* 0x00007100ff0677ac */ /* 0x000e6e0008000a00 */
[----:B------:R-:W0:Y:S02]  /*0040*/  LDC R0, c[0x0][0x360] ;  /* 0x0000d800ff007b82 */ /* 0x000e240000000800 */
[----:B0-----:R-:W-:-:S05]  /*0050*/  IMAD R0, R0, UR4, R3 ;  /* 0x0000000400007c24 */ /* 0x001fca000f8e0203 */
[----:B-1----:R-:W-:-:S04]  /*0060*/  ISETP.GE.U32.AND P0, PT, R0, UR6, PT ;  /* 0x0000000600007c0c */ /* 0x002fc8000bf06070 */
[----:B------:R-:W-:-:S13]  /*0070*/  ISETP.GE.U32.AND.EX P0, PT, RZ, UR7, PT, P0 ;  /* 0x00000007ff007c0c */ /* 0x000fda000bf06100 */
[----:B------:R-:W-:Y:S05]  /*0080*/  @P0 EXIT ;  /* 0x000000000000094d */ /* 0x000fea0003800000 */
[----:B------:R-:W0:Y:S01]  /*0090*/  LDCU.64 UR6, c[0x0][0x380] ;  /* 0x00007000ff0677ac */ /* 0x000e220008000a00 */
[----:B------:R-:W1:Y:S01]  /*00a0*/  LDCU.64 UR4, c[0x0][0x358] ;  /* 0x00006b00ff0477ac */ /* 0x000e620008000a00 */
[C---:B0-----:R-:W-:Y:S01]  /*00b0*/  LEA R2, P0, R0.reuse, UR6, 0x2 ;  /* 0x0000000600027c11 */ /* 0x041fe2000f8010ff */
[----:B------:R-:W0:Y:S03]  /*00c0*/  LDCU UR6, c[0x0][0x390] ;  /* 0x00007200ff0677ac */ /* 0x000e260008000800 */
[----:B------:R-:W-:-:S05]  /*00d0*/  LEA.HI.X R3, R0, UR7, RZ, 0x2, P0 ;  /* 0x0000000700037c11 */ /* 0x000fca00080f14ff */
[----:B-1----:R-:W0:Y:S02]  /*00e0*/  LDG.E R0, desc[UR4][R2.64] ;  /* 0x0000000402007981 */ /* 0x002e24000c1e1900 */
[----:B0-----:R-:W-:-:S05]  /*00f0*/  FMUL R5, R0, UR6 ;  /* 0x0000000600057c20 */ /* 0x001fca0008400000 */
[----:B------:R-:W-:Y:S01]  /*0100*/  STG.E desc[UR4][R2.64], R5 ;  /* 0x0000000502007986 */ /* 0x000fe2000c101904 */
[----:B------:R-:W-:Y:S05]  /*0110*/  EXIT ;  /* 0x000000000000794d */ /* 0x000fea0003800000 */
.L_x_0:
[----:B------:R-:W-:-:S00]  /*0120*/  BRA `(.L_x_0) ;  /* 0xfffffffc00fc7947 */ /* 0x000fc0000383ffff */
[----:B------:R-:W-:-:S00]  /*0130*/  NOP ;  /* 0x0000000000007918 */ /* 0x000fc00000000000 */
        /* <DEDUP_REMOVED lines=12> */
.L_x_1:


//--------------------- .nv.shared.reserved.0     --------------------------
	.section	.nv.shared.reserved.0,"aw",@nobits
	.weak		__nv_reservedSMEM_offset_0_alias
	.size		__nv_reservedSMEM_offset_0_alias, 0, 64
	.other		__nv_reservedSMEM_offset_0_alias,@"STO_CUDA_RESERVED_SHARED STV_DEFAULT"
__nv_reservedSMEM_offset_0_alias:
	.zero		0
	.zero		64


//--------------------- .nv.constant0._Z16normalize_kernelPfmf --------------------------
	.section	.nv.constant0._Z16normalize_kernelPfmf,"a",@progbits
	.sectionflags	@""
	.align	4
.nv.constant0._Z16normalize_kernelPfmf:
	.zero		916


//--------------------- SYMBOLS --------------------------

	.type		.nv.reservedSmem.offset0,@object
	.size		.nv.reservedSmem.offset0,0x4
